//
// Generated by NVIDIA NVVM Compiler
//
// Compiler Build ID: CL-36424714
// Cuda compilation tools, release 13.0, V13.0.88
// Based on NVVM 20.0.0
//

.version 9.0
.target sm_100
.address_size 64

	// .globl	_Z15convertToDoublePsPdii

.visible .entry _Z15convertToDoublePsPdii(
	.param .u64 .ptr .align 1 _Z15convertToDoublePsPdii_param_0,
	.param .u64 .ptr .align 1 _Z15convertToDoublePsPdii_param_1,
	.param .u32 _Z15convertToDoublePsPdii_param_2,
	.param .u32 _Z15convertToDoublePsPdii_param_3
)
{
	.reg .pred 	%p<2>;
	.reg .b16 	%rs<2>;
	.reg .b32 	%r<8>;
	.reg .b64 	%rd<9>;
	.reg .b64 	%fd<3>;

	ld.param.u64 	%rd1, [_Z15convertToDoublePsPdii_param_0];
	ld.param.u64 	%rd2, [_Z15convertToDoublePsPdii_param_1];
	ld.param.u32 	%r2, [_Z15convertToDoublePsPdii_param_2];
	ld.param.u32 	%r3, [_Z15convertToDoublePsPdii_param_3];
	mov.u32 	%r4, %ctaid.x;
	mov.u32 	%r5, %ntid.x;
	mov.u32 	%r6, %tid.x;
	mad.lo.s32 	%r1, %r4, %r5, %r6;
	setp.ge.s32 	%p1, %r1, %r3;
	@%p1 bra 	$L__BB0_2;
	cvta.to.global.u64 	%rd3, %rd1;
	cvta.to.global.u64 	%rd4, %rd2;
	add.s32 	%r7, %r2, %r1;
	mul.wide.s32 	%rd5, %r7, 2;
	add.s64 	%rd6, %rd3, %rd5;
	ld.global.u16 	%rs1, [%rd6];
	cvt.rn.f64.s16 	%fd1, %rs1;
	div.rn.f64 	%fd2, %fd1, 0d40DFFFC000000000;
	mul.wide.s32 	%rd7, %r1, 8;
	add.s64 	%rd8, %rd4, %rd7;
	st.global.f64 	[%rd8], %fd2;
$L__BB0_2:
	ret;

}
	// .globl	_Z18calculateAmplitudeP7double2Pdi
.visible .entry _Z18calculateAmplitudeP7double2Pdi(
	.param .u64 .ptr .align 1 _Z18calculateAmplitudeP7double2Pdi_param_0,
	.param .u64 .ptr .align 1 _Z18calculateAmplitudeP7double2Pdi_param_1,
	.param .u32 _Z18calculateAmplitudeP7double2Pdi_param_2
)
{
	.reg .pred 	%p<2>;
	.reg .b32 	%r<9>;
	.reg .b64 	%rd<9>;
	.reg .b64 	%fd<8>;

	ld.param.u64 	%rd1, [_Z18calculateAmplitudeP7double2Pdi_param_0];
	ld.param.u64 	%rd2, [_Z18calculateAmplitudeP7double2Pdi_param_1];
	ld.param.u32 	%r3, [_Z18calculateAmplitudeP7double2Pdi_param_2];
	mov.u32 	%r4, %ctaid.x;
	mov.u32 	%r5, %ntid.x;
	mov.u32 	%r6, %tid.x;
	mad.lo.s32 	%r1, %r4, %r5, %r6;
	shr.u32 	%r7, %r3, 31;
	add.s32 	%r8, %r3, %r7;
	shr.s32 	%r2, %r8, 1;
	setp.ge.s32 	%p1, %r1, %r2;
	@%p1 bra 	$L__BB1_2;
	cvta.to.global.u64 	%rd3, %rd1;
	cvta.to.global.u64 	%rd4, %rd2;
	mul.wide.s32 	%rd5, %r1, 16;
	add.s64 	%rd6, %rd3, %rd5;
	ld.global.v2.f64 	{%fd1, %fd2}, [%rd6];
	mul.f64 	%fd3, %fd2, %fd2;
	fma.rn.f64 	%fd4, %fd1, %fd1, %fd3;
	sqrt.rn.f64 	%fd5, %fd4;
	cvt.rn.f64.s32 	%fd6, %r2;
	div.rn.f64 	%fd7, %fd5, %fd6;
	mul.wide.s32 	%rd7, %r1, 8;
	add.s64 	%rd8, %rd4, %rd7;
	st.global.f64 	[%rd8], %fd7;
$L__BB1_2:
	ret;

}


// ===== COMPILED SASS (sm_100) =====

	.target	sm_100

	.elftype	@"ET_EXEC"


//--------------------- .note.nv.tkinfo           --------------------------
	.section	.note.nv.tkinfo,"",@"SHT_NOTE"
	.sectionflags	@"SHF_NOTE_NV_TKINFO"
	.tkinfo
        /*0018*/ 	.word	0x00000002
        /*0030*/ 	.string	""
        /*0030*/ 	.string	"ptxas"
        /*0030*/ 	.string	"Cuda compilation tools, release 13.0, V13.0.88"
        /*0030*/ 	.string	"Build cuda_13.0.r13.0/compiler.36424714_0"
        /*0030*/ 	.string	"-arch sm_100 -m 64 "



//--------------------- .note.nv.cuinfo           --------------------------
	.section	.note.nv.cuinfo,"",@"SHT_NOTE"
	.sectionflags	@"SHF_NOTE_NV_CUINFO"
        /*0018*/ 	.short	0x0002
        /*001a*/ 	.short	0x0064
        /*001c*/ 	.short	0x0082
	.zero		2


//--------------------- .nv.info                  --------------------------
	.section	.nv.info,"",@"SHT_CUDA_INFO"
	.align	4


	//----- nvinfo : EIATTR_REGCOUNT
	.align		4
        /*0000*/ 	.byte	0x04, 0x2f
        /*0002*/ 	.short	(.L_1 - .L_0)
	.align		4
.L_0:
        /*0004*/ 	.word	index@(_Z15convertToDoublePsPdii)
        /*0008*/ 	.word	0x00000017


	//----- nvinfo : EIATTR_FRAME_SIZE
	.align		4
.L_1:
        /*000c*/ 	.byte	0x04, 0x11
        /*000e*/ 	.short	(.L_3 - .L_2)
	.align		4
.L_2:
        /*0010*/ 	.word	index@($__internal_2_$__cuda_sm20_div_rn_f64_full)
        /*0014*/ 	.word	0x00000000


	//----- nvinfo : EIATTR_FRAME_SIZE
	.align		4
.L_3:
        /*0018*/ 	.byte	0x04, 0x11
        /*001a*/ 	.short	(.L_5 - .L_4)
	.align		4
.L_4:
        /*001c*/ 	.word	index@(_Z15convertToDoublePsPdii)
        /*0020*/ 	.word	0x00000000


	//----- nvinfo : EIATTR_REGCOUNT
	.align		4
.L_5:
        /*0024*/ 	.byte	0x04, 0x2f
        /*0026*/ 	.short	(.L_7 - .L_6)
	.align		4
.L_6:
        /*0028*/ 	.word	index@(_Z18calculateAmplitudeP7double2Pdi)
        /*002c*/ 	.word	0x00000019


	//----- nvinfo : EIATTR_FRAME_SIZE
	.align		4
.L_7:
        /*0030*/ 	.byte	0x04, 0x11
        /*0032*/ 	.short	(.L_9 - .L_8)
	.align		4
.L_8:
        /*0034*/ 	.word	index@($__internal_1_$__cuda_sm20_dsqrt_rn_f64_mediumpath_v1)
        /*0038*/ 	.word	0x00000000


	//----- nvinfo : EIATTR_FRAME_SIZE
	.align		4
.L_9:
        /*003c*/ 	.byte	0x04, 0x11
        /*003e*/ 	.short	(.L_11 - .L_10)
	.align		4
.L_10:
        /*0040*/ 	.word	index@($__internal_0_$__cuda_sm20_div_rn_f64_full)
        /*0044*/ 	.word	0x00000000


	//----- nvinfo : EIATTR_FRAME_SIZE
	.align		4
.L_11:
        /*0048*/ 	.byte	0x04, 0x11
        /*004a*/ 	.short	(.L_13 - .L_12)
	.align		4
.L_12:
        /*004c*/ 	.word	index@(_Z18calculateAmplitudeP7double2Pdi)
        /*0050*/ 	.word	0x00000000


	//----- nvinfo : EIATTR_MIN_STACK_SIZE
	.align		4
.L_13:
        /*0054*/ 	.byte	0x04, 0x12
        /*0056*/ 	.short	(.L_15 - .L_14)
	.align		4
.L_14:
        /*0058*/ 	.word	index@(_Z18calculateAmplitudeP7double2Pdi)
        /*005c*/ 	.word	0x00000000


	//----- nvinfo : EIATTR_MIN_STACK_SIZE
	.align		4
.L_15:
        /*0060*/ 	.byte	0x04, 0x12
        /*0062*/ 	.short	(.L_17 - .L_16)
	.align		4
.L_16:
        /*0064*/ 	.word	index@(_Z15convertToDoublePsPdii)
        /*0068*/ 	.word	0x00000000
.L_17:


//--------------------- .nv.compat                --------------------------
	.section	.nv.compat,"",@"SHT_CUDA_COMPAT_INFO"
	.align	4
        /*0000*/ 	.byte	0x02, 0x09, 0x00, 0x00, 0x02, 0x02, 0x01, 0x00, 0x02, 0x05, 0x05, 0x00, 0x03, 0x07, 0x01, 0x01
        /*0010*/ 	.byte	0x02, 0x03, 0x00, 0x00, 0x02, 0x06, 0x01, 0x00, 0x04, 0x0b, 0x08, 0x00, 0x01, 0x00, 0x00, 0x00
        /*0020*/ 	.byte	0x00, 0x00, 0x00, 0x00


//--------------------- .nv.info._Z18calculateAmplitudeP7double2Pdi --------------------------
	.section	.nv.info._Z18calculateAmplitudeP7double2Pdi,"",@"SHT_CUDA_INFO"
	.sectionflags	@""
	.align	4


	//----- nvinfo : EIATTR_CUDA_API_VERSION
	.align		4
        /*0000*/ 	.byte	0x04, 0x37
        /*0002*/ 	.short	(.L_19 - .L_18)
.L_18:
        /*0004*/ 	.word	0x00000082


	//----- nvinfo : EIATTR_KPARAM_INFO
	.align		4
.L_19:
        /*0008*/ 	.byte	0x04, 0x17
        /*000a*/ 	.short	(.L_21 - .L_20)
.L_20:
        /*000c*/ 	.word	0x00000000
        /*0010*/ 	.short	0x0002
        /*0012*/ 	.short	0x0010
        /*0014*/ 	.byte	0x00, 0xf0, 0x11, 0x00


	//----- nvinfo : EIATTR_KPARAM_INFO
	.align		4
.L_21:
        /*0018*/ 	.byte	0x04, 0x17
        /*001a*/ 	.short	(.L_23 - .L_22)
.L_22:
        /*001c*/ 	.word	0x00000000
        /*0020*/ 	.short	0x0001
        /*0022*/ 	.short	0x0008
        /*0024*/ 	.byte	0x00, 0xf5, 0x21, 0x00


	//----- nvinfo : EIATTR_KPARAM_INFO
	.align		4
.L_23:
        /*0028*/ 	.byte	0x04, 0x17
        /*002a*/ 	.short	(.L_25 - .L_24)
.L_24:
        /*002c*/ 	.word	0x00000000
        /*0030*/ 	.short	0x0000
        /*0032*/ 	.short	0x0000
        /*0034*/ 	.byte	0x00, 0xf5, 0x21, 0x00


	//----- nvinfo : EIATTR_SPARSE_MMA_MASK
	.align		4
.L_25:
        /*0038*/ 	.byte	0x03, 0x50
        /*003a*/ 	.short	0x0000


	//----- nvinfo : EIATTR_MAXREG_COUNT
	.align		4
        /*003c*/ 	.byte	0x03, 0x1b
        /*003e*/ 	.short	0x00ff


	//----- nvinfo : EIATTR_MERCURY_ISA_VERSION
	.align		4
        /*0040*/ 	.byte	0x03, 0x5f
        /*0042*/ 	.short	0x0101


	//----- nvinfo : EIATTR_VRC_CTA_INIT_COUNT
	.align		4
        /*0044*/ 	.byte	0x02, 0x4a
	.zero		1
	.zero		1


	//----- nvinfo : EIATTR_EXIT_INSTR_OFFSETS
	.align		4
        /*0048*/ 	.byte	0x04, 0x1c
        /*004a*/ 	.short	(.L_27 - .L_26)


	//   ....[0]....
.L_26:
        /*004c*/ 	.word	0x00000090


	//   ....[1]....
        /*0050*/ 	.word	0x000003a0


	//----- nvinfo : EIATTR_CRS_STACK_SIZE
	.align		4
.L_27:
        /*0054*/ 	.byte	0x04, 0x1e
        /*0056*/ 	.short	(.L_29 - .L_28)
.L_28:
        /*0058*/ 	.word	0x00000000


	//----- nvinfo : EIATTR_CBANK_PARAM_SIZE
	.align		4
.L_29:
        /*005c*/ 	.byte	0x03, 0x19
        /*005e*/ 	.short	0x0014


	//----- nvinfo : EIATTR_PARAM_CBANK
	.align		4
        /*0060*/ 	.byte	0x04, 0x0a
        /*0062*/ 	.short	(.L_31 - .L_30)
	.align		4
.L_30:
        /*0064*/ 	.word	index@(.nv.constant0._Z18calculateAmplitudeP7double2Pdi)
        /*0068*/ 	.short	0x0380
        /*006a*/ 	.short	0x0014


	//----- nvinfo : EIATTR_SW_WAR
	.align		4
.L_31:
        /*006c*/ 	.byte	0x04, 0x36
        /*006e*/ 	.short	(.L_33 - .L_32)
.L_32:
        /*0070*/ 	.word	0x00000008
.L_33:


//--------------------- .nv.info._Z15convertToDoublePsPdii --------------------------
	.section	.nv.info._Z15convertToDoublePsPdii,"",@"SHT_CUDA_INFO"
	.sectionflags	@""
	.align	4


	//----- nvinfo : EIATTR_CUDA_API_VERSION
	.align		4
        /*0000*/ 	.byte	0x04, 0x37
        /*0002*/ 	.short	(.L_35 - .L_34)
.L_34:
        /*0004*/ 	.word	0x00000082


	//----- nvinfo : EIATTR_KPARAM_INFO
	.align		4
.L_35:
        /*0008*/ 	.byte	0x04, 0x17
        /*000a*/ 	.short	(.L_37 - .L_36)
.L_36:
        /*000c*/ 	.word	0x00000000
        /*0010*/ 	.short	0x0003
        /*0012*/ 	.short	0x0014
        /*0014*/ 	.byte	0x00, 0xf0, 0x11, 0x00


	//----- nvinfo : EIATTR_KPARAM_INFO
	.align		4
.L_37:
        /*0018*/ 	.byte	0x04, 0x17
        /*001a*/ 	.short	(.L_39 - .L_38)
.L_38:
        /*001c*/ 	.word	0x00000000
        /*0020*/ 	.short	0x0002
        /*0022*/ 	.short	0x0010
        /*0024*/ 	.byte	0x00, 0xf0, 0x11, 0x00


	//----- nvinfo : EIATTR_KPARAM_INFO
	.align		4
.L_39:
        /*0028*/ 	.byte	0x04, 0x17
        /*002a*/ 	.short	(.L_41 - .L_40)
.L_40:
        /*002c*/ 	.word	0x00000000
        /*0030*/ 	.short	0x0001
        /*0032*/ 	.short	0x0008
        /*0034*/ 	.byte	0x00, 0xf5, 0x21, 0x00


	//----- nvinfo : EIATTR_KPARAM_INFO
	.align		4
.L_41:
        /*0038*/ 	.byte	0x04, 0x17
        /*003a*/ 	.short	(.L_43 - .L_42)
.L_42:
        /*003c*/ 	.word	0x00000000
        /*0040*/ 	.short	0x0000
        /*0042*/ 	.short	0x0000
        /*0044*/ 	.byte	0x00, 0xf5, 0x21, 0x00


	//----- nvinfo : EIATTR_SPARSE_MMA_MASK
	.align		4
.L_43:
        /*0048*/ 	.byte	0x03, 0x50
        /*004a*/ 	.short	0x0000


	//----- nvinfo : EIATTR_MAXREG_COUNT
	.align		4
        /*004c*/ 	.byte	0x03, 0x1b
        /*004e*/ 	.short	0x00ff


	//----- nvinfo : EIATTR_MERCURY_ISA_VERSION
	.align		4
        /*0050*/ 	.byte	0x03, 0x5f
        /*0052*/ 	.short	0x0101


	//----- nvinfo : EIATTR_VRC_CTA_INIT_COUNT
	.align		4
        /*0054*/ 	.byte	0x02, 0x4a
	.zero		1
	.zero		1


	//----- nvinfo : EIATTR_EXIT_INSTR_OFFSETS
	.align		4
        /*0058*/ 	.byte	0x04, 0x1c
        /*005a*/ 	.short	(.L_45 - .L_44)


	//   ....[0]....
.L_44:
        /*005c*/ 	.word	0x00000070


	//   ....[1]....
        /*0060*/ 	.word	0x00000260


	//----- nvinfo : EIATTR_CRS_STACK_SIZE
	.align		4
.L_45:
        /*0064*/ 	.byte	0x04, 0x1e
        /*0066*/ 	.short	(.L_47 - .L_46)
.L_46:
        /*0068*/ 	.word	0x00000000


	//----- nvinfo : EIATTR_CBANK_PARAM_SIZE
	.align		4
.L_47:
        /*006c*/ 	.byte	0x03, 0x19
        /*006e*/ 	.short	0x0018


	//----- nvinfo : EIATTR_PARAM_CBANK
	.align		4
        /*0070*/ 	.byte	0x04, 0x0a
        /*0072*/ 	.short	(.L_49 - .L_48)
	.align		4
.L_48:
        /*0074*/ 	.word	index@(.nv.constant0._Z15convertToDoublePsPdii)
        /*0078*/ 	.short	0x0380
        /*007a*/ 	.short	0x0018


	//----- nvinfo : EIATTR_SW_WAR
	.align		4
.L_49:
        /*007c*/ 	.byte	0x04, 0x36
        /*007e*/ 	.short	(.L_51 - .L_50)
.L_50:
        /*0080*/ 	.word	0x00000008
.L_51:


//--------------------- .nv.callgraph             --------------------------
	.section	.nv.callgraph,"",@"SHT_CUDA_CALLGRAPH"
	.align	4
	.sectionentsize	8
	.align		4
        /*0000*/ 	.word	0x00000000
	.align		4
        /*0004*/ 	.word	0xffffffff
	.align		4
        /*0008*/ 	.word	0x00000000
	.align		4
        /*000c*/ 	.word	0xfffffffe
	.align		4
        /*0010*/ 	.word	0x00000000
	.align		4
        /*0014*/ 	.word	0xfffffffd
	.align		4
        /*0018*/ 	.word	0x00000000
	.align		4
        /*001c*/ 	.word	0xfffffffc


//--------------------- .text._Z18calculateAmplitudeP7double2Pdi --------------------------
	.section	.text._Z18calculateAmplitudeP7double2Pdi,"ax",@progbits
	.align	128
        .global         _Z18calculateAmplitudeP7double2Pdi
        .type           _Z18calculateAmplitudeP7double2Pdi,@function
        .size           _Z18calculateAmplitudeP7double2Pdi,(.L_x_22 - _Z18calculateAmplitudeP7double2Pdi)
        .other          _Z18calculateAmplitudeP7double2Pdi,@"STO_CUDA_ENTRY STV_DEFAULT"
_Z18calculateAmplitudeP7double2Pdi:
.text._Z18calculateAmplitudeP7double2Pdi:
[----:B------:R-:W-:Y:S01]  /*0000*/  LDC R1, c[0x0][0x37c] ;  /* 0x0000df00ff017b82 */ /* 0x000fe20000000800 */
[----:B------:R-:W0:Y:S07]  /*0010*/  S2R R3, SR_TID.X ;  /* 0x0000000000037919 */ /* 0x000e2e0000002100 */
[----:B------:R-:W0:Y:S01]  /*0020*/  S2UR UR5, SR_CTAID.X ;  /* 0x00000000000579c3 */ /* 0x000e220000002500 */
[----:B------:R-:W1:Y:S07]  /*0030*/  LDCU UR4, c[0x0][0x390] ;  /* 0x00007200ff0477ac */ /* 0x000e6e0008000800 */
[----:B------:R-:W0:Y:S01]  /*0040*/  LDC R0, c[0x0][0x360] ;  /* 0x0000d800ff007b82 */ /* 0x000e220000000800 */
[----:B-1----:R-:W-:-:S04]  /*0050*/  ULEA.HI UR4, UR4, UR4, URZ, 0x1 ;  /* 0x0000000404047291 */ /* 0x002fc8000f8f08ff */
[----:B------:R-:W-:Y:S01]  /*0060*/  USHF.R.S32.HI UR4, URZ, 0x1, UR4 ;  /* 0x00000001ff047899 */ /* 0x000fe20008011404 */
[----:B0-----:R-:W-:-:S05]  /*0070*/  IMAD R0, R0, UR5, R3 ;  /* 0x0000000500007c24 */ /* 0x001fca000f8e0203 */
[----:B------:R-:W-:-:S13]  /*0080*/  ISETP.GE.AND P0, PT, R0, UR4, PT ;  /* 0x0000000400007c0c */ /* 0x000fda000bf06270 */
[----:B------:R-:W-:Y:S05]  /*0090*/  @P0 EXIT ;  /* 0x000000000000094d */ /* 0x000fea0003800000 */
[----:B------:R-:W0:Y:S01]  /*00a0*/  LDC.64 R2, c[0x0][0x380] ;  /* 0x0000e000ff027b82 */ /* 0x000e220000000a00 */
[----:B------:R-:W1:Y:S01]  /*00b0*/  LDCU.64 UR6, c[0x0][0x358] ;  /* 0x00006b00ff0677ac */ /* 0x000e620008000a00 */
[----:B0-----:R-:W-:-:S05]  /*00c0*/  IMAD.WIDE R2, R0, 0x10, R2 ;  /* 0x0000001000027825 */ /* 0x001fca00078e0202 */
[----:B-1----:R-:W2:Y:S01]  /*00d0*/  LDG.E.128 R4, desc[UR6][R2.64] ;  /* 0x0000000602047981 */ /* 0x002ea2000c1e1d00 */
[----:B------:R-:W-:Y:S01]  /*00e0*/  IMAD.MOV.U32 R10, RZ, RZ, 0x0 ;  /* 0x00000000ff0a7424 */ /* 0x000fe200078e00ff */
[----:B------:R-:W-:Y:S01]  /*00f0*/  BSSY.RECONVERGENT B0, `(.L_x_0) ;  /* 0x0000014000007945 */ /* 0x000fe20003800200 */
[----:B------:R-:W-:Y:S01]  /*0100*/  IMAD.MOV.U32 R11, RZ, RZ, 0x3fd80000 ;  /* 0x3fd80000ff0b7424 */ /* 0x000fe200078e00ff */
[----:B--2---:R-:W-:-:S08]  /*0110*/  DMUL R6, R6, R6 ;  /* 0x0000000606067228 */ /* 0x004fd00000000000 */
[----:B------:R-:W-:-:S06]  /*0120*/  DFMA R6, R4, R4, R6 ;  /* 0x000000040406722b */ /* 0x000fcc0000000006 */
[----:B------:R-:W0:Y:S04]  /*0130*/  MUFU.RSQ64H R9, R7 ;  /* 0x0000000700097308 */ /* 0x000e280000001c00 */
[----:B------:R-:W-:-:S05]  /*0140*/  VIADD R8, R7, 0xfcb00000 ;  /* 0xfcb0000007087836 */ /* 0x000fca0000000000 */
[----:B------:R-:W-:Y:S01]  /*0150*/  ISETP.GE.U32.AND P0, PT, R8, 0x7ca00000, PT ;  /* 0x7ca000000800780c */ /* 0x000fe20003f06070 */
[----:B0-----:R-:W-:-:S08]  /*0160*/  DMUL R4, R8, R8 ;  /* 0x0000000808047228 */ /* 0x001fd00000000000 */
[----:B------:R-:W-:-:S08]  /*0170*/  DFMA R4, R6, -R4, 1 ;  /* 0x3ff000000604742b */ /* 0x000fd00000000804 */
[----:B------:R-:W-:Y:S02]  /*0180*/  DFMA R10, R4, R10, 0.5 ;  /* 0x3fe00000040a742b */ /* 0x000fe4000000000a */
[----:B------:R-:W-:-:S08]  /*0190*/  DMUL R4, R8, R4 ;  /* 0x0000000408047228 */ /* 0x000fd00000000000 */
[----:B------:R-:W-:-:S08]  /*01a0*/  DFMA R10, R10, R4, R8 ;  /* 0x000000040a0a722b */ /* 0x000fd00000000008 */
[----:B------:R-:W-:Y:S02]  /*01b0*/  DMUL R12, R6, R10 ;  /* 0x0000000a060c7228 */ /* 0x000fe40000000000 */
[----:B------:R-:W-:Y:S02]  /*01c0*/  VIADD R17, R11, 0xfff00000 ;  /* 0xfff000000b117836 */ /* 0x000fe40000000000 */
[----:B------:R-:W-:-:S04]  /*01d0*/  IMAD.MOV.U32 R16, RZ, RZ, R10 ;  /* 0x000000ffff107224 */ /* 0x000fc800078e000a */
[----:B------:R-:W-:-:S08]  /*01e0*/  DFMA R14, R12, -R12, R6 ;  /* 0x8000000c0c0e722b */ /* 0x000fd00000000006 */
[----:B------:R-:W-:Y:S01]  /*01f0*/  DFMA R4, R14, R16, R12 ;  /* 0x000000100e04722b */ /* 0x000fe2000000000c */
[----:B------:R-:W-:Y:S10]  /*0200*/  @!P0 BRA `(.L_x_1) ;  /* 0x0000000000088947 */ /* 0x000ff40003800000 */
[----:B------:R-:W-:-:S07]  /*0210*/  MOV R2, 0x230 ;  /* 0x0000023000027802 */ /* 0x000fce0000000f00 */
[----:B------:R-:W-:Y:S05]  /*0220*/  CALL.REL.NOINC `($__internal_1_$__cuda_sm20_dsqrt_rn_f64_mediumpath_v1) ;  /* 0x0000000400d47944 */ /* 0x000fea0003c00000 */
.L_x_1:
[----:B------:R-:W-:Y:S05]  /*0230*/  BSYNC.RECONVERGENT B0 ;  /* 0x0000000000007941 */ /* 0x000fea0003800200 */
.L_x_0:
[----:B------:R-:W0:Y:S01]  /*0240*/  I2F.F64 R6, UR4 ;  /* 0x0000000400067d12 */ /* 0x000e220008201c00 */
[----:B------:R-:W-:Y:S01]  /*0250*/  IMAD.MOV.U32 R2, RZ, RZ, 0x1 ;  /* 0x00000001ff027424 */ /* 0x000fe200078e00ff */
[----:B------:R-:W-:Y:S01]  /*0260*/  FSETP.GEU.AND P1, PT, |R5|, 6.5827683646048100446e-37, PT ;  /* 0x036000000500780b */ /* 0x000fe20003f2e200 */
[----:B------:R-:W-:Y:S05]  /*0270*/  BSSY.RECONVERGENT B0, `(.L_x_2) ;  /* 0x000000f000007945 */ /* 0x000fea0003800200 */
[----:B0-----:R-:W0:Y:S02]  /*0280*/  MUFU.RCP64H R3, R7 ;  /* 0x0000000700037308 */ /* 0x001e240000001800 */
[----:B0-----:R-:W-:-:S08]  /*0290*/  DFMA R8, -R6, R2, 1 ;  /* 0x3ff000000608742b */ /* 0x001fd00000000102 */
[----:B------:R-:W-:-:S08]  /*02a0*/  DFMA R8, R8, R8, R8 ;  /* 0x000000080808722b */ /* 0x000fd00000000008 */
[----:B------:R-:W-:-:S08]  /*02b0*/  DFMA R8, R2, R8, R2 ;  /* 0x000000080208722b */ /* 0x000fd00000000002 */
[----:B------:R-:W-:-:S08]  /*02c0*/  DFMA R2, -R6, R8, 1 ;  /* 0x3ff000000602742b */ /* 0x000fd00000000108 */
[----:B------:R-:W-:-:S08]  /*02d0*/  DFMA R2, R8, R2, R8 ;  /* 0x000000020802722b */ /* 0x000fd00000000008 */
[----:B------:R-:W-:-:S08]  /*02e0*/  DMUL R8, R2, R4 ;  /* 0x0000000402087228 */ /* 0x000fd00000000000 */
[----:B------:R-:W-:-:S08]  /*02f0*/  DFMA R10, -R6, R8, R4 ;  /* 0x00000008060a722b */ /* 0x000fd00000000104 */
[----:B------:R-:W-:-:S10]  /*0300*/  DFMA R2, R2, R10, R8 ;  /* 0x0000000a0202722b */ /* 0x000fd40000000008 */
[----:B------:R-:W-:-:S05]  /*0310*/  FFMA R8, RZ, R7, R3 ;  /* 0x00000007ff087223 */ /* 0x000fca0000000003 */
[----:B------:R-:W-:-:S13]  /*0320*/  FSETP.GT.AND P0, PT, |R8|, 1.469367938527859385e-39, PT ;  /* 0x001000000800780b */ /* 0x000fda0003f04200 */
[----:B------:R-:W-:Y:S05]  /*0330*/  @P0 BRA P1, `(.L_x_3) ;  /* 0x0000000000080947 */ /* 0x000fea0000800000 */
[----:B------:R-:W-:-:S07]  /*0340*/  MOV R10, 0x360 ;  /* 0x00000360000a7802 */ /* 0x000fce0000000f00 */
[----:B------:R-:W-:Y:S05]  /*0350*/  CALL.REL.NOINC `($__internal_0_$__cuda_sm20_div_rn_f64_full) ;  /* 0x0000000000147944 */ /* 0x000fea0003c00000 */
.L_x_3:
[----:B------:R-:W-:Y:S05]  /*0360*/  BSYNC.RECONVERGENT B0 ;  /* 0x0000000000007941 */ /* 0x000fea0003800200 */
.L_x_2:
[----:B------:R-:W0:Y:S02]  /*0370*/  LDC.64 R4, c[0x0][0x388] ;  /* 0x0000e200ff047b82 */ /* 0x000e240000000a00 */
[----:B0-----:R-:W-:-:S05]  /*0380*/  IMAD.WIDE R4, R0, 0x8, R4 ;  /* 0x0000000800047825 */ /* 0x001fca00078e0204 */
[----:B------:R-:W-:Y:S01]  /*0390*/  STG.E.64 desc[UR6][R4.64], R2 ;  /* 0x0000000204007986 */ /* 0x000fe2000c101b06 */
[----:B------:R-:W-:Y:S05]  /*03a0*/  EXIT ;  /* 0x000000000000794d */ /* 0x000fea0003800000 */
        .weak           $__internal_0_$__cuda_sm20_div_rn_f64_full
        .type           $__internal_0_$__cuda_sm20_div_rn_f64_full,@function
        .size           $__internal_0_$__cuda_sm20_div_rn_f64_full,($__internal_1_$__cuda_sm20_dsqrt_rn_f64_mediumpath_v1 - $__internal_0_$__cuda_sm20_div_rn_f64_full)
$__internal_0_$__cuda_sm20_div_rn_f64_full:
[C---:B------:R-:W-:Y:S01]  /*03b0*/  FSETP.GEU.AND P0, PT, |R7|.reuse, 1.469367938527859385e-39, PT ;  /* 0x001000000700780b */ /* 0x040fe20003f0e200 */
[----:B------:R-:W-:Y:S01]  /*03c0*/  IMAD.MOV.U32 R16, RZ, RZ, 0x1 ;  /* 0x00000001ff107424 */ /* 0x000fe200078e00ff */
[----:B------:R-:W-:Y:S01]  /*03d0*/  LOP3.LUT R2, R7, 0x800fffff, RZ, 0xc0, !PT ;  /* 0x800fffff07027812 */ /* 0x000fe200078ec0ff */
[----:B------:R-:W-:Y:S01]  /*03e0*/  BSSY.RECONVERGENT B1, `(.L_x_4) ;  /* 0x0000055000017945 */ /* 0x000fe20003800200 */
[C---:B------:R-:W-:Y:S02]  /*03f0*/  FSETP.GEU.AND P2, PT, |R5|.reuse, 1.469367938527859385e-39, PT ;  /* 0x001000000500780b */ /* 0x040fe40003f4e200 */
[----:B------:R-:W-:Y:S01]  /*0400*/  LOP3.LUT R3, R2, 0x3ff00000, RZ, 0xfc, !PT ;  /* 0x3ff0000002037812 */ /* 0x000fe200078efcff */
[----:B------:R-:W-:Y:S01]  /*0410*/  IMAD.MOV.U32 R2, RZ, RZ, R6 ;  /* 0x000000ffff027224 */ /* 0x000fe200078e0006 */
[----:B------:R-:W-:Y:S02]  /*0420*/  LOP3.LUT R11, R5, 0x7ff00000, RZ, 0xc0, !PT ;  /* 0x7ff00000050b7812 */ /* 0x000fe400078ec0ff */
[----:B------:R-:W-:-:S03]  /*0430*/  LOP3.LUT R14, R7, 0x7ff00000, RZ, 0xc0, !PT ;  /* 0x7ff00000070e7812 */ /* 0x000fc600078ec0ff */
[----:B------:R-:W-:Y:S01]  /*0440*/  @!P0 DMUL R2, R6, 8.98846567431157953865e+307 ;  /* 0x7fe0000006028828 */ /* 0x000fe20000000000 */
[----:B------:R-:W-:-:S03]  /*0450*/  ISETP.GE.U32.AND P1, PT, R11, R14, PT ;  /* 0x0000000e0b00720c */ /* 0x000fc60003f26070 */
[----:B------:R-:W-:Y:S01]  /*0460*/  @!P2 LOP3.LUT R12, R7, 0x7ff00000, RZ, 0xc0, !PT ;  /* 0x7ff00000070ca812 */ /* 0x000fe200078ec0ff */
[----:B------:R-:W-:Y:S01]  /*0470*/  @!P2 IMAD.MOV.U32 R18, RZ, RZ, RZ ;  /* 0x000000ffff12a224 */ /* 0x000fe200078e00ff */
[----:B------:R-:W0:Y:S02]  /*0480*/  MUFU.RCP64H R17, R3 ;  /* 0x0000000300117308 */ /* 0x000e240000001800 */
[----:B------:R-:W-:Y:S01]  /*0490*/  @!P2 ISETP.GE.U32.AND P3, PT, R11, R12, PT ;  /* 0x0000000c0b00a20c */ /* 0x000fe20003f66070 */
[----:B------:R-:W-:-:S05]  /*04a0*/  IMAD.MOV.U32 R12, RZ, RZ, 0x1ca00000 ;  /* 0x1ca00000ff0c7424 */ /* 0x000fca00078e00ff */
[----:B------:R-:W-:-:S04]  /*04b0*/  @!P2 SEL R13, R12, 0x63400000, !P3 ;  /* 0x634000000c0da807 */ /* 0x000fc80005800000 */
[----:B------:R-:W-:-:S04]  /*04c0*/  @!P2 LOP3.LUT R13, R13, 0x80000000, R5, 0xf8, !PT ;  /* 0x800000000d0da812 */ /* 0x000fc800078ef805 */
[----:B------:R-:W-:Y:S01]  /*04d0*/  @!P2 LOP3.LUT R19, R13, 0x100000, RZ, 0xfc, !PT ;  /* 0x001000000d13a812 */ /* 0x000fe200078efcff */
[----:B0-----:R-:W-:-:S08]  /*04e0*/  DFMA R8, R16, -R2, 1 ;  /* 0x3ff000001008742b */ /* 0x001fd00000000802 */
[----:B------:R-:W-:-:S08]  /*04f0*/  DFMA R8, R8, R8, R8 ;  /* 0x000000080808722b */ /* 0x000fd00000000008 */
[----:B------:R-:W-:Y:S01]  /*0500*/  DFMA R16, R16, R8, R16 ;  /* 0x000000081010722b */ /* 0x000fe20000000010 */
[----:B------:R-:W-:Y:S01]  /*0510*/  SEL R9, R12, 0x63400000, !P1 ;  /* 0x634000000c097807 */ /* 0x000fe20004800000 */
[----:B------:R-:W-:-:S03]  /*0520*/  IMAD.MOV.U32 R8, RZ, RZ, R4 ;  /* 0x000000ffff087224 */ /* 0x000fc600078e0004 */
[----:B------:R-:W-:-:S03]  /*0530*/  LOP3.LUT R9, R9, 0x800fffff, R5, 0xf8, !PT ;  /* 0x800fffff09097812 */ /* 0x000fc600078ef805 */
[----:B------:R-:W-:-:S03]  /*0540*/  DFMA R20, R16, -R2, 1 ;  /* 0x3ff000001014742b */ /* 0x000fc60000000802 */
[----:B------:R-:W-:-:S05]  /*0550*/  @!P2 DFMA R8, R8, 2, -R18 ;  /* 0x400000000808a82b */ /* 0x000fca0000000812 */
[----:B------:R-:W-:Y:S01]  /*0560*/  DFMA R16, R16, R20, R16 ;  /* 0x000000141010722b */ /* 0x000fe20000000010 */
[----:B------:R-:W-:Y:S02]  /*0570*/  IMAD.MOV.U32 R21, RZ, RZ, R11 ;  /* 0x000000ffff157224 */ /* 0x000fe400078e000b */
[----:B------:R-:W-:Y:S01]  /*0580*/  IMAD.MOV.U32 R20, RZ, RZ, R14 ;  /* 0x000000ffff147224 */ /* 0x000fe200078e000e */
[----:B------:R-:W-:Y:S02]  /*0590*/  @!P0 LOP3.LUT R20, R3, 0x7ff00000, RZ, 0xc0, !PT ;  /* 0x7ff0000003148812 */ /* 0x000fe400078ec0ff */
[----:B------:R-:W-:Y:S02]  /*05a0*/  @!P2 LOP3.LUT R21, R9, 0x7ff00000, RZ, 0xc0, !PT ;  /* 0x7ff000000915a812 */ /* 0x000fe400078ec0ff */
[----:B------:R-:W-:Y:S01]  /*05b0*/  DMUL R18, R16, R8 ;  /* 0x0000000810127228 */ /* 0x000fe20000000000 */
[----:B------:R-:W-:Y:S02]  /*05c0*/  VIADD R22, R20, 0xffffffff ;  /* 0xffffffff14167836 */ /* 0x000fe40000000000 */
[----:B------:R-:W-:-:S05]  /*05d0*/  VIADD R13, R21, 0xffffffff ;  /* 0xffffffff150d7836 */ /* 0x000fca0000000000 */
[----:B------:R-:W-:Y:S01]  /*05e0*/  DFMA R14, R18, -R2, R8 ;  /* 0x80000002120e722b */ /* 0x000fe20000000008 */
[----:B------:R-:W-:-:S04]  /*05f0*/  ISETP.GT.U32.AND P0, PT, R13, 0x7feffffe, PT ;  /* 0x7feffffe0d00780c */ /* 0x000fc80003f04070 */
[----:B------:R-:W-:-:S03]  /*0600*/  ISETP.GT.U32.OR P0, PT, R22, 0x7feffffe, P0 ;  /* 0x7feffffe1600780c */ /* 0x000fc60000704470 */
[----:B------:R-:W-:-:S10]  /*0610*/  DFMA R14, R16, R14, R18 ;  /* 0x0000000e100e722b */ /* 0x000fd40000000012 */
[----:B------:R-:W-:Y:S05]  /*0620*/  @P0 BRA `(.L_x_5) ;  /* 0x00000000006c0947 */ /* 0x000fea0003800000 */
[----:B------:R-:W-:-:S04]  /*0630*/  LOP3.LUT R16, R7, 0x7ff00000, RZ, 0xc0, !PT ;  /* 0x7ff0000007107812 */ /* 0x000fc800078ec0ff */
[CC--:B------:R-:W-:Y:S02]  /*0640*/  VIADDMNMX R4, R11.reuse, -R16.reuse, 0xb9600000, !PT ;  /* 0xb96000000b047446 */ /* 0x0c0fe40007800910 */
[----:B------:R-:W-:Y:S02]  /*0650*/  ISETP.GE.U32.AND P0, PT, R11, R16, PT ;  /* 0x000000100b00720c */ /* 0x000fe40003f06070 */
[----:B------:R-:W-:Y:S02]  /*0660*/  VIMNMX R4, PT, PT, R4, 0x46a00000, PT ;  /* 0x46a0000004047848 */ /* 0x000fe40003fe0100 */
[----:B------:R-:W-:-:S05]  /*0670*/  SEL R11, R12, 0x63400000, !P0 ;  /* 0x634000000c0b7807 */ /* 0x000fca0004000000 */
[----:B------:R-:W-:Y:S02]  /*0680*/  IMAD.IADD R11, R4, 0x1, -R11 ;  /* 0x00000001040b7824 */ /* 0x000fe400078e0a0b */
[----:B------:R-:W-:Y:S02]  /*0690*/  IMAD.MOV.U32 R4, RZ, RZ, RZ ;  /* 0x000000ffff047224 */ /* 0x000fe400078e00ff */
[----:B------:R-:W-:-:S06]  /*06a0*/  VIADD R5, R11, 0x7fe00000 ;  /* 0x7fe000000b057836 */ /* 0x000fcc0000000000 */
[----:B------:R-:W-:-:S10]  /*06b0*/  DMUL R12, R14, R4 ;  /* 0x000000040e0c7228 */ /* 0x000fd40000000000 */
[----:B------:R-:W-:-:S13]  /*06c0*/  FSETP.GTU.AND P0, PT, |R13|, 1.469367938527859385e-39, PT ;  /* 0x001000000d00780b */ /* 0x000fda0003f0c200 */
[----:B------:R-:W-:Y:S05]  /*06d0*/  @P0 BRA `(.L_x_6) ;  /* 0x0000000000940947 */ /* 0x000fea0003800000 */
[----:B------:R-:W-:Y:S01]  /*06e0*/  DFMA R2, R14, -R2, R8 ;  /* 0x800000020e02722b */ /* 0x000fe20000000008 */
[----:B------:R-:W-:-:S09]  /*06f0*/  IMAD.MOV.U32 R4, RZ, RZ, RZ ;  /* 0x000000ffff047224 */ /* 0x000fd200078e00ff */
[C---:B------:R-:W-:Y:S02]  /*0700*/  FSETP.NEU.AND P0, PT, R3.reuse, RZ, PT ;  /* 0x000000ff0300720b */ /* 0x040fe40003f0d000 */
[----:B------:R-:W-:-:S04]  /*0710*/  LOP3.LUT R7, R3, 0x80000000, R7, 0x48, !PT ;  /* 0x8000000003077812 */ /* 0x000fc800078e4807 */
[----:B------:R-:W-:-:S07]  /*0720*/  LOP3.LUT R5, R7, R5, RZ, 0xfc, !PT ;  /* 0x0000000507057212 */ /* 0x000fce00078efcff */
[----:B------:R-:W-:Y:S05]  /*0730*/  @!P0 BRA `(.L_x_6) ;  /* 0x00000000007c8947 */ /* 0x000fea0003800000 */
[----:B------:R-:W-:Y:S01]  /*0740*/  IMAD.MOV R3, RZ, RZ, -R11 ;  /* 0x000000ffff037224 */ /* 0x000fe200078e0a0b */
[----:B------:R-:W-:Y:S01]  /*0750*/  DMUL.RP R4, R14, R4 ;  /* 0x000000040e047228 */ /* 0x000fe20000008000 */
[----:B------:R-:W-:-:S06]  /*0760*/  IMAD.MOV.U32 R2, RZ, RZ, RZ ;  /* 0x000000ffff027224 */ /* 0x000fcc00078e00ff */
[----:B------:R-:W-:-:S03]  /*0770*/  DFMA R2, R12, -R2, R14 ;  /* 0x800000020c02722b */ /* 0x000fc6000000000e */
[----:B------:R-:W-:-:S03]  /*0780*/  LOP3.LUT R7, R5, R7, RZ, 0x3c, !PT ;  /* 0x0000000705077212 */ /* 0x000fc600078e3cff */
[----:B------:R-:W-:-:S04]  /*0790*/  IADD3 R2, PT, PT, -R11, -0x43300000, RZ ;  /* 0xbcd000000b027810 */ /* 0x000fc80007ffe1ff */
[----:B------:R-:W-:-:S04]  /*07a0*/  FSETP.NEU.AND P0, PT, |R3|, R2, PT ;  /* 0x000000020300720b */ /* 0x000fc80003f0d200 */
[----:B------:R-:W-:Y:S02]  /*07b0*/  FSEL R12, R4, R12, !P0 ;  /* 0x0000000c040c7208 */ /* 0x000fe40004000000 */
[----:B------:R-:W-:Y:S01]  /*07c0*/  FSEL R13, R7, R13, !P0 ;  /* 0x0000000d070d7208 */ /* 0x000fe20004000000 */
[----:B------:R-:W-:Y:S06]  /*07d0*/  BRA `(.L_x_6) ;  /* 0x0000000000547947 */ /* 0x000fec0003800000 */
.L_x_5:
[----:B------:R-:W-:-:S14]  /*07e0*/  DSETP.NAN.AND P0, PT, R4, R4, PT ;  /* 0x000000040400722a */ /* 0x000fdc0003f08000 */
[----:B------:R-:W-:Y:S05]  /*07f0*/  @P0 BRA `(.L_x_7) ;  /* 0x0000000000440947 */ /* 0x000fea0003800000 */
[----:B------:R-:W-:-:S14]  /*0800*/  DSETP.NAN.AND P0, PT, R6, R6, PT ;  /* 0x000000060600722a */ /* 0x000fdc0003f08000 */
[----:B------:R-:W-:Y:S05]  /*0810*/  @P0 BRA `(.L_x_8) ;  /* 0x0000000000300947 */ /* 0x000fea0003800000 */
[----:B------:R-:W-:Y:S01]  /*0820*/  ISETP.NE.AND P0, PT, R21, R20, PT ;  /* 0x000000141500720c */ /* 0x000fe20003f05270 */
[----:B------:R-:W-:Y:S02]  /*0830*/  IMAD.MOV.U32 R12, RZ, RZ, 0x0 ;  /* 0x00000000ff0c7424 */ /* 0x000fe400078e00ff */
[----:B------:R-:W-:-:S10]  /*0840*/  IMAD.MOV.U32 R13, RZ, RZ, -0x80000 ;  /* 0xfff80000ff0d7424 */ /* 0x000fd400078e00ff */
[----:B------:R-:W-:Y:S05]  /*0850*/  @!P0 BRA `(.L_x_6) ;  /* 0x0000000000348947 */ /* 0x000fea0003800000 */
[----:B------:R-:W-:Y:S02]  /*0860*/  ISETP.NE.AND P0, PT, R21, 0x7ff00000, PT ;  /* 0x7ff000001500780c */ /* 0x000fe40003f05270 */
[----:B------:R-:W-:Y:S02]  /*0870*/  LOP3.LUT R13, R5, 0x80000000, R7, 0x48, !PT ;  /* 0x80000000050d7812 */ /* 0x000fe400078e4807 */
[----:B------:R-:W-:-:S13]  /*0880*/  ISETP.EQ.OR P0, PT, R20, RZ, !P0 ;  /* 0x000000ff1400720c */ /* 0x000fda0004702670 */
[----:B------:R-:W-:Y:S01]  /*0890*/  @P0 LOP3.LUT R2, R13, 0x7ff00000, RZ, 0xfc, !PT ;  /* 0x7ff000000d020812 */ /* 0x000fe200078efcff */
[----:B------:R-:W-:Y:S02]  /*08a0*/  @!P0 IMAD.MOV.U32 R12, RZ, RZ, RZ ;  /* 0x000000ffff0c8224 */ /* 0x000fe400078e00ff */
[----:B------:R-:W-:Y:S02]  /*08b0*/  @P0 IMAD.MOV.U32 R12, RZ, RZ, RZ ;  /* 0x000000ffff0c0224 */ /* 0x000fe400078e00ff */
[----:B------:R-:W-:Y:S01]  /*08c0*/  @P0 IMAD.MOV.U32 R13, RZ, RZ, R2 ;  /* 0x000000ffff0d0224 */ /* 0x000fe200078e0002 */
[----:B------:R-:W-:Y:S06]  /*08d0*/  BRA `(.L_x_6) ;  /* 0x0000000000147947 */ /* 0x000fec0003800000 */
.L_x_8:
[----:B------:R-:W-:Y:S01]  /*08e0*/  LOP3.LUT R13, R7, 0x80000, RZ, 0xfc, !PT ;  /* 0x00080000070d7812 */ /* 0x000fe200078efcff */
[----:B------:R-:W-:Y:S01]  /*08f0*/  IMAD.MOV.U32 R12, RZ, RZ, R6 ;  /* 0x000000ffff0c7224 */ /* 0x000fe200078e0006 */
[----:B------:R-:W-:Y:S06]  /*0900*/  BRA `(.L_x_6) ;  /* 0x0000000000087947 */ /* 0x000fec0003800000 */
.L_x_7:
[----:B------:R-:W-:Y:S01]  /*0910*/  LOP3.LUT R13, R5, 0x80000, RZ, 0xfc, !PT ;  /* 0x00080000050d7812 */ /* 0x000fe200078efcff */
[----:B------:R-:W-:-:S07]  /*0920*/  IMAD.MOV.U32 R12, RZ, RZ, R4 ;  /* 0x000000ffff0c7224 */ /* 0x000fce00078e0004 */
.L_x_6:
[----:B------:R-:W-:Y:S05]  /*0930*/  BSYNC.RECONVERGENT B1 ;  /* 0x0000000000017941 */ /* 0x000fea0003800200 */
.L_x_4:
[----:B------:R-:W-:Y:S02]  /*0940*/  IMAD.MOV.U32 R11, RZ, RZ, 0x0 ;  /* 0x00000000ff0b7424 */ /* 0x000fe400078e00ff */
[----:B------:R-:W-:Y:S02]  /*0950*/  IMAD.MOV.U32 R2, RZ, RZ, R12 ;  /* 0x000000ffff027224 */ /* 0x000fe400078e000c */
[----:B------:R-:W-:Y:S01]  /*0960*/  IMAD.MOV.U32 R3, RZ, RZ, R13 ;  /* 0x000000ffff037224 */ /* 0x000fe200078e000d */
[----:B------:R-:W-:Y:S06]  /*0970*/  RET.REL.NODEC R10 `(_Z18calculateAmplitudeP7double2Pdi) ;  /* 0xfffffff40aa07950 */ /* 0x000fec0003c3ffff */
        .weak           $__internal_1_$__cuda_sm20_dsqrt_rn_f64_mediumpath_v1
        .type           $__internal_1_$__cuda_sm20_dsqrt_rn_f64_mediumpath_v1,@function
        .size           $__internal_1_$__cuda_sm20_dsqrt_rn_f64_mediumpath_v1,(.L_x_22 - $__internal_1_$__cuda_sm20_dsqrt_rn_f64_mediumpath_v1)
$__internal_1_$__cuda_sm20_dsqrt_rn_f64_mediumpath_v1:
[----:B------:R-:W-:Y:S01]  /*0980*/  ISETP.GE.U32.AND P0, PT, R8, -0x3400000, PT ;  /* 0xfcc000000800780c */ /* 0x000fe20003f06070 */
[----:B------:R-:W-:Y:S01]  /*0990*/  BSSY.RECONVERGENT B1, `(.L_x_9) ;  /* 0x0000024000017945 */ /* 0x000fe20003800200 */
[----:B------:R-:W-:-:S11]  /*09a0*/  IMAD.MOV.U32 R11, RZ, RZ, R17 ;  /* 0x000000ffff0b7224 */ /* 0x000fd600078e0011 */
[----:B------:R-:W-:Y:S05]  /*09b0*/  @!P0 BRA `(.L_x_10) ;  /* 0x0000000000208947 */ /* 0x000fea0003800000 */
[----:B------:R-:W-:-:S10]  /*09c0*/  DFMA.RM R10, R14, R10, R12 ;  /* 0x0000000a0e0a722b */ /* 0x000fd4000000400c */
[----:B------:R-:W-:-:S05]  /*09d0*/  IADD3 R4, P0, PT, R10, 0x1, RZ ;  /* 0x000000010a047810 */ /* 0x000fca0007f1e0ff */
[----:B------:R-:W-:-:S06]  /*09e0*/  IMAD.X R5, RZ, RZ, R11, P0 ;  /* 0x000000ffff057224 */ /* 0x000fcc00000e060b */
[----:B------:R-:W-:-:S08]  /*09f0*/  DFMA.RP R6, -R10, R4, R6 ;  /* 0x000000040a06722b */ /* 0x000fd00000008106 */
[----:B------:R-:W-:-:S06]  /*0a00*/  DSETP.GT.AND P0, PT, R6, RZ, PT ;  /* 0x000000ff0600722a */ /* 0x000fcc0003f04000 */
[----:B------:R-:W-:Y:S02]  /*0a10*/  FSEL R4, R4, R10, P0 ;  /* 0x0000000a04047208 */ /* 0x000fe40000000000 */
[----:B------:R-:W-:Y:S01]  /*0a20*/  FSEL R5, R5, R11, P0 ;  /* 0x0000000b05057208 */ /* 0x000fe20000000000 */
[----:B------:R-:W-:Y:S06]  /*0a30*/  BRA `(.L_x_11) ;  /* 0x0000000000647947 */ /* 0x000fec0003800000 */
.L_x_10:
[----:B------:R-:W-:-:S14]  /*0a40*/  DSETP.NE.AND P0, PT, R6, RZ, PT ;  /* 0x000000ff0600722a */ /* 0x000fdc0003f05000 */
[----:B------:R-:W-:Y:S05]  /*0a50*/  @!P0 BRA `(.L_x_12) ;  /* 0x0000000000588947 */ /* 0x000fea0003800000 */
[----:B------:R-:W-:-:S13]  /*0a60*/  ISETP.GE.AND P0, PT, R7, RZ, PT ;  /* 0x000000ff0700720c */ /* 0x000fda0003f06270 */
[----:B------:R-:W-:Y:S02]  /*0a70*/  @!P0 IMAD.MOV.U32 R4, RZ, RZ, 0x0 ;  /* 0x00000000ff048424 */ /* 0x000fe400078e00ff */
[----:B------:R-:W-:Y:S01]  /*0a80*/  @!P0 IMAD.MOV.U32 R5, RZ, RZ, -0x80000 ;  /* 0xfff80000ff058424 */ /* 0x000fe200078e00ff */
[----:B------:R-:W-:Y:S06]  /*0a90*/  @!P0 BRA `(.L_x_11) ;  /* 0x00000000004c8947 */ /* 0x000fec0003800000 */
[----:B------:R-:W-:-:S13]  /*0aa0*/  ISETP.GT.AND P0, PT, R7, 0x7fefffff, PT ;  /* 0x7fefffff0700780c */ /* 0x000fda0003f04270 */
[----:B------:R-:W-:Y:S05]  /*0ab0*/  @P0 BRA `(.L_x_12) ;  /* 0x0000000000400947 */ /* 0x000fea0003800000 */
[----:B------:R-:W-:Y:S01]  /*0ac0*/  DMUL R6, R6, 8.11296384146066816958e+31 ;  /* 0x4690000006067828 */ /* 0x000fe20000000000 */
[----:B------:R-:W-:Y:S02]  /*0ad0*/  IMAD.MOV.U32 R4, RZ, RZ, RZ ;  /* 0x000000ffff047224 */ /* 0x000fe400078e00ff */
[----:B------:R-:W-:Y:S02]  /*0ae0*/  IMAD.MOV.U32 R10, RZ, RZ, 0x0 ;  /* 0x00000000ff0a7424 */ /* 0x000fe400078e00ff */
[----:B------:R-:W-:Y:S01]  /*0af0*/  IMAD.MOV.U32 R11, RZ, RZ, 0x3fd80000 ;  /* 0x3fd80000ff0b7424 */ /* 0x000fe200078e00ff */
[----:B------:R-:W0:Y:S02]  /*0b00*/  MUFU.RSQ64H R5, R7 ;  /* 0x0000000700057308 */ /* 0x000e240000001c00 */
[----:B0-----:R-:W-:-:S08]  /*0b10*/  DMUL R8, R4, R4 ;  /* 0x0000000404087228 */ /* 0x001fd00000000000 */
[----:B------:R-:W-:-:S08]  /*0b20*/  DFMA R8, R6, -R8, 1 ;  /* 0x3ff000000608742b */ /* 0x000fd00000000808 */
[----:B------:R-:W-:Y:S02]  /*0b30*/  DFMA R10, R8, R10, 0.5 ;  /* 0x3fe00000080a742b */ /* 0x000fe4000000000a */
[----:B------:R-:W-:-:S08]  /*0b40*/  DMUL R8, R4, R8 ;  /* 0x0000000804087228 */ /* 0x000fd00000000000 */
[----:B------:R-:W-:-:S08]  /*0b50*/  DFMA R8, R10, R8, R4 ;  /* 0x000000080a08722b */ /* 0x000fd00000000004 */
[----:B------:R-:W-:Y:S02]  /*0b60*/  DMUL R4, R6, R8 ;  /* 0x0000000806047228 */ /* 0x000fe40000000000 */
[----:B------:R-:W-:-:S06]  /*0b70*/  VIADD R9, R9, 0xfff00000 ;  /* 0xfff0000009097836 */ /* 0x000fcc0000000000 */
[----:B------:R-:W-:-:S08]  /*0b80*/  DFMA R10, R4, -R4, R6 ;  /* 0x80000004040a722b */ /* 0x000fd00000000006 */
[----:B------:R-:W-:-:S10]  /*0b90*/  DFMA R4, R8, R10, R4 ;  /* 0x0000000a0804722b */ /* 0x000fd40000000004 */
[----:B------:R-:W-:Y:S01]  /*0ba0*/  VIADD R5, R5, 0xfcb00000 ;  /* 0xfcb0000005057836 */ /* 0x000fe20000000000 */
[----:B------:R-:W-:Y:S06]  /*0bb0*/  BRA `(.L_x_11) ;  /* 0x0000000000047947 */ /* 0x000fec0003800000 */
.L_x_12:
[----:B------:R-:W-:-:S11]  /*0bc0*/  DADD R4, R6, R6 ;  /* 0x0000000006047229 */ /* 0x000fd60000000006 */
.L_x_11:
[----:B------:R-:W-:Y:S05]  /*0bd0*/  BSYNC.RECONVERGENT B1 ;  /* 0x0000000000017941 */ /* 0x000fea0003800200 */
.L_x_9:
[----:B------:R-:W-:-:S04]  /*0be0*/  IMAD.MOV.U32 R3, RZ, RZ, 0x0 ;  /* 0x00000000ff037424 */ /* 0x000fc800078e00ff */
[----:B------:R-:W-:Y:S05]  /*0bf0*/  RET.REL.NODEC R2 `(_Z18calculateAmplitudeP7double2Pdi) ;  /* 0xfffffff402007950 */ /* 0x000fea0003c3ffff */
.L_x_13:
[----:B------:R-:W-:-:S00]  /*0c00*/  BRA `(.L_x_13) ;  /* 0xfffffffc00fc7947 */ /* 0x000fc0000383ffff */
[----:B------:R-:W-:-:S00]  /*0c10*/  NOP ;  /* 0x0000000000007918 */ /* 0x000fc00000000000 */
        /* <DEDUP_REMOVED lines=14> */
.L_x_22:


//--------------------- .text._Z15convertToDoublePsPdii --------------------------
	.section	.text._Z15convertToDoublePsPdii,"ax",@progbits
	.align	128
        .global         _Z15convertToDoublePsPdii
        .type           _Z15convertToDoublePsPdii,@function
        .size           _Z15convertToDoublePsPdii,(.L_x_23 - _Z15convertToDoublePsPdii)
        .other          _Z15convertToDoublePsPdii,@"STO_CUDA_ENTRY STV_DEFAULT"
_Z15convertToDoublePsPdii:
.text._Z15convertToDoublePsPdii:
[----:B------:R-:W-:Y:S01]  /*0000*/  LDC R1, c[0x0][0x37c] ;  /* 0x0000df00ff017b82 */ /* 0x000fe20000000800 */
[----:B------:R-:W0:Y:S07]  /*0010*/  S2R R3, SR_TID.X ;  /* 0x0000000000037919 */ /* 0x000e2e0000002100 */
[----:B------:R-:W0:Y:S01]  /*0020*/  S2UR UR4, SR_CTAID.X ;  /* 0x00000000000479c3 */ /* 0x000e220000002500 */
[----:B------:R-:W1:Y:S07]  /*0030*/  LDCU UR5, c[0x0][0x394] ;  /* 0x00007280ff0577ac */ /* 0x000e6e0008000800 */
[----:B------:R-:W0:Y:S02]  /*0040*/  LDC R0, c[0x0][0x360] ;  /* 0x0000d800ff007b82 */ /* 0x000e240000000800 */
[----:B0-----:R-:W-:-:S05]  /*0050*/  IMAD R0, R0, UR4, R3 ;  /* 0x0000000400007c24 */ /* 0x001fca000f8e0203 */
[----:B-1----:R-:W-:-:S13]  /*0060*/  ISETP.GE.AND P0, PT, R0, UR5, PT ;  /* 0x0000000500007c0c */ /* 0x002fda000bf06270 */
[----:B------:R-:W-:Y:S05]  /*0070*/  @P0 EXIT ;  /* 0x000000000000094d */ /* 0x000fea0003800000 */
[----:B------:R-:W0:Y:S01]  /*0080*/  LDC.64 R2, c[0x0][0x380] ;  /* 0x0000e000ff027b82 */ /* 0x000e220000000a00 */
[----:B------:R-:W1:Y:S01]  /*0090*/  LDCU UR6, c[0x0][0x390] ;  /* 0x00007200ff0677ac */ /* 0x000e620008000800 */
[----:B------:R-:W2:Y:S01]  /*00a0*/  LDCU.64 UR4, c[0x0][0x358] ;  /* 0x00006b00ff0477ac */ /* 0x000ea20008000a00 */
[----:B-1----:R-:W-:-:S04]  /*00b0*/  VIADD R5, R0, UR6 ;  /* 0x0000000600057c36 */ /* 0x002fc80008000000 */
[----:B0-----:R-:W-:-:S05]  /*00c0*/  IMAD.WIDE R2, R5, 0x2, R2 ;  /* 0x0000000205027825 */ /* 0x001fca00078e0202 */
[----:B--2---:R-:W2:Y:S01]  /*00d0*/  LDG.E.U16 R10, desc[UR4][R2.64] ;  /* 0x00000004020a7981 */ /* 0x004ea2000c1e1500 */
[----:B------:R-:W0:Y:S01]  /*00e0*/  MUFU.RCP64H R5, 32767 ;  /* 0x40dfffc000057908 */ /* 0x000e220000001800 */
[----:B------:R-:W-:Y:S01]  /*00f0*/  IMAD.MOV.U32 R8, RZ, RZ, 0x0 ;  /* 0x00000000ff087424 */ /* 0x000fe200078e00ff */
[----:B------:R-:W-:Y:S01]  /*0100*/  BSSY.RECONVERGENT B0, `(.L_x_14) ;  /* 0x0000012000007945 */ /* 0x000fe20003800200 */
[----:B------:R-:W-:Y:S02]  /*0110*/  IMAD.MOV.U32 R9, RZ, RZ, 0x40dfffc0 ;  /* 0x40dfffc0ff097424 */ /* 0x000fe400078e00ff */
[----:B------:R-:W-:-:S06]  /*0120*/  IMAD.MOV.U32 R4, RZ, RZ, 0x1 ;  /* 0x00000001ff047424 */ /* 0x000fcc00078e00ff */
[----:B0-----:R-:W-:-:S08]  /*0130*/  DFMA R6, R4, -R8, 1 ;  /* 0x3ff000000406742b */ /* 0x001fd00000000808 */
[----:B------:R-:W-:-:S08]  /*0140*/  DFMA R6, R6, R6, R6 ;  /* 0x000000060606722b */ /* 0x000fd00000000006 */
[----:B------:R-:W-:-:S08]  /*0150*/  DFMA R6, R4, R6, R4 ;  /* 0x000000060406722b */ /* 0x000fd00000000004 */
[----:B------:R-:W-:-:S08]  /*0160*/  DFMA R8, R6, -R8, 1 ;  /* 0x3ff000000608742b */ /* 0x000fd00000000808 */
[----:B------:R-:W-:Y:S01]  /*0170*/  DFMA R8, R6, R8, R6 ;  /* 0x000000080608722b */ /* 0x000fe20000000006 */
[----:B--2---:R-:W0:Y:S07]  /*0180*/  I2F.F64.S16 R4, R10 ;  /* 0x0000000a00047312 */ /* 0x004e2e0000101c00 */
[----:B0-----:R-:W-:Y:S01]  /*0190*/  DMUL R6, R4, R8 ;  /* 0x0000000804067228 */ /* 0x001fe20000000000 */
[----:B------:R-:W-:-:S07]  /*01a0*/  FSETP.GEU.AND P1, PT, |R5|, 6.5827683646048100446e-37, PT ;  /* 0x036000000500780b */ /* 0x000fce0003f2e200 */
[----:B------:R-:W-:-:S08]  /*01b0*/  DFMA R2, R6, -32767, R4 ;  /* 0xc0dfffc00602782b */ /* 0x000fd00000000004 */
[----:B------:R-:W-:-:S10]  /*01c0*/  DFMA R2, R8, R2, R6 ;  /* 0x000000020802722b */ /* 0x000fd40000000006 */
[----:B------:R-:W-:-:S05]  /*01d0*/  FFMA R6, RZ, 6.999969482421875, R3 ;  /* 0x40dfffc0ff067823 */ /* 0x000fca0000000003 */
[----:B------:R-:W-:-:S13]  /*01e0*/  FSETP.GT.AND P0, PT, |R6|, 1.469367938527859385e-39, PT ;  /* 0x001000000600780b */ /* 0x000fda0003f04200 */
[----:B------:R-:W-:Y:S05]  /*01f0*/  @P0 BRA P1, `(.L_x_15) ;  /* 0x0000000000080947 */ /* 0x000fea0000800000 */
[----:B------:R-:W-:-:S07]  /*0200*/  MOV R6, 0x220 ;  /* 0x0000022000067802 */ /* 0x000fce0000000f00 */
[----:B------:R-:W-:Y:S05]  /*0210*/  CALL.REL.NOINC `($__internal_2_$__cuda_sm20_div_rn_f64_full) ;  /* 0x0000000000147944 */ /* 0x000fea0003c00000 */
.L_x_15:
[----:B------:R-:W-:Y:S05]  /*0220*/  BSYNC.RECONVERGENT B0 ;  /* 0x0000000000007941 */ /* 0x000fea0003800200 */
.L_x_14:
[----:B------:R-:W0:Y:S02]  /*0230*/  LDC.64 R4, c[0x0][0x388] ;  /* 0x0000e200ff047b82 */ /* 0x000e240000000a00 */
[----:B0-----:R-:W-:-:S05]  /*0240*/  IMAD.WIDE R4, R0, 0x8, R4 ;  /* 0x0000000800047825 */ /* 0x001fca00078e0204 */
[----:B------:R-:W-:Y:S01]  /*0250*/  STG.E.64 desc[UR4][R4.64], R2 ;  /* 0x0000000204007986 */ /* 0x000fe2000c101b04 */
[----:B------:R-:W-:Y:S05]  /*0260*/  EXIT ;  /* 0x000000000000794d */ /* 0x000fea0003800000 */
        .weak           $__internal_2_$__cuda_sm20_div_rn_f64_full
        .type           $__internal_2_$__cuda_sm20_div_rn_f64_full,@function
        .size           $__internal_2_$__cuda_sm20_div_rn_f64_full,(.L_x_23 - $__internal_2_$__cuda_sm20_div_rn_f64_full)
$__internal_2_$__cuda_sm20_div_rn_f64_full:
[----:B------:R-:W-:Y:S01]  /*0270*/  IMAD.MOV.U32 R3, RZ, RZ, 0x3fffffc0 ;  /* 0x3fffffc0ff037424 */ /* 0x000fe200078e00ff */
[C---:B------:R-:W-:Y:S01]  /*0280*/  FSETP.GEU.AND P1, PT, |R5|.reuse, 1.469367938527859385e-39, PT ;  /* 0x001000000500780b */ /* 0x040fe20003f2e200 */
[----:B------:R-:W-:Y:S01]  /*0290*/  IMAD.MOV.U32 R2, RZ, RZ, 0x0 ;  /* 0x00000000ff027424 */ /* 0x000fe200078e00ff */
[----:B------:R-:W-:Y:S01]  /*02a0*/  LOP3.LUT R7, R5, 0x7ff00000, RZ, 0xc0, !PT ;  /* 0x7ff0000005077812 */ /* 0x000fe200078ec0ff */
[----:B------:R-:W0:Y:S01]  /*02b0*/  MUFU.RCP64H R9, R3 ;  /* 0x0000000300097308 */ /* 0x000e220000001800 */
[----:B------:R-:W-:Y:S01]  /*02c0*/  IMAD.MOV.U32 R8, RZ, RZ, 0x1 ;  /* 0x00000001ff087424 */ /* 0x000fe200078e00ff */
[----:B------:R-:W-:Y:S01]  /*02d0*/  BSSY.RECONVERGENT B1, `(.L_x_16) ;  /* 0x0000045000017945 */ /* 0x000fe20003800200 */
[----:B------:R-:W-:Y:S01]  /*02e0*/  IMAD.MOV.U32 R13, RZ, RZ, 0x1ca00000 ;  /* 0x1ca00000ff0d7424 */ /* 0x000fe200078e00ff */
[----:B------:R-:W-:Y:S01]  /*02f0*/  ISETP.GE.U32.AND P0, PT, R7, 0x40d00000, PT ;  /* 0x40d000000700780c */ /* 0x000fe20003f06070 */
[----:B------:R-:W-:Y:S02]  /*0300*/  IMAD.MOV.U32 R18, RZ, RZ, R7 ;  /* 0x000000ffff127224 */ /* 0x000fe400078e0007 */
[----:B------:R-:W-:Y:S01]  /*0310*/  IMAD.MOV.U32 R19, RZ, RZ, 0x40d00000 ;  /* 0x40d00000ff137424 */ /* 0x000fe200078e00ff */
[----:B------:R-:W-:-:S03]  /*0320*/  SEL R13, R13, 0x63400000, !P0 ;  /* 0x634000000d0d7807 */ /* 0x000fc60004000000 */
[----:B------:R-:W-:Y:S01]  /*0330*/  VIADD R20, R19, 0xffffffff ;  /* 0xffffffff13147836 */ /* 0x000fe20000000000 */
[----:B0-----:R-:W-:-:S08]  /*0340*/  DFMA R10, R8, -R2, 1 ;  /* 0x3ff00000080a742b */ /* 0x001fd00000000802 */
[----:B------:R-:W-:-:S08]  /*0350*/  DFMA R10, R10, R10, R10 ;  /* 0x0000000a0a0a722b */ /* 0x000fd0000000000a */
[----:B------:R-:W-:Y:S01]  /*0360*/  DFMA R14, R8, R10, R8 ;  /* 0x0000000a080e722b */ /* 0x000fe20000000008 */
[C-C-:B------:R-:W-:Y:S01]  /*0370*/  @!P1 LOP3.LUT R10, R13.reuse, 0x80000000, R5.reuse, 0xf8, !PT ;  /* 0x800000000d0a9812 */ /* 0x140fe200078ef805 */
[----:B------:R-:W-:Y:S01]  /*0380*/  IMAD.MOV.U32 R8, RZ, RZ, R4 ;  /* 0x000000ffff087224 */ /* 0x000fe200078e0004 */
[----:B------:R-:W-:Y:S02]  /*0390*/  LOP3.LUT R9, R13, 0x800fffff, R5, 0xf8, !PT ;  /* 0x800fffff0d097812 */ /* 0x000fe400078ef805 */
[----:B------:R-:W-:Y:S01]  /*03a0*/  @!P1 LOP3.LUT R11, R10, 0x100000, RZ, 0xfc, !PT ;  /* 0x001000000a0b9812 */ /* 0x000fe200078efcff */
[----:B------:R-:W-:Y:S02]  /*03b0*/  @!P1 IMAD.MOV.U32 R10, RZ, RZ, RZ ;  /* 0x000000ffff0a9224 */ /* 0x000fe400078e00ff */
[----:B------:R-:W-:-:S04]  /*03c0*/  DFMA R16, R14, -R2, 1 ;  /* 0x3ff000000e10742b */ /* 0x000fc80000000802 */
[----:B------:R-:W-:-:S04]  /*03d0*/  @!P1 DFMA R8, R8, 2, -R10 ;  /* 0x400000000808982b */ /* 0x000fc8000000080a */
[----:B------:R-:W-:-:S06]  /*03e0*/  DFMA R16, R14, R16, R14 ;  /* 0x000000100e10722b */ /* 0x000fcc000000000e */
[----:B------:R-:W-:Y:S02]  /*03f0*/  @!P1 LOP3.LUT R18, R9, 0x7ff00000, RZ, 0xc0, !PT ;  /* 0x7ff0000009129812 */ /* 0x000fe400078ec0ff */
[----:B------:R-:W-:-:S03]  /*0400*/  DMUL R10, R16, R8 ;  /* 0x00000008100a7228 */ /* 0x000fc60000000000 */
[----:B------:R-:W-:-:S05]  /*0410*/  VIADD R12, R18, 0xffffffff ;  /* 0xffffffff120c7836 */ /* 0x000fca0000000000 */
[----:B------:R-:W-:Y:S01]  /*0420*/  DFMA R14, R10, -R2, R8 ;  /* 0x800000020a0e722b */ /* 0x000fe20000000008 */
[----:B------:R-:W-:-:S04]  /*0430*/  ISETP.GT.U32.AND P0, PT, R12, 0x7feffffe, PT ;  /* 0x7feffffe0c00780c */ /* 0x000fc80003f04070 */
[----:B------:R-:W-:-:S03]  /*0440*/  ISETP.GT.U32.OR P0, PT, R20, 0x7feffffe, P0 ;  /* 0x7feffffe1400780c */ /* 0x000fc60000704470 */
[----:B------:R-:W-:-:S10]  /*0450*/  DFMA R10, R16, R14, R10 ;  /* 0x0000000e100a722b */ /* 0x000fd4000000000a */
[----:B------:R-:W-:Y:S05]  /*0460*/  @P0 BRA `(.L_x_17) ;  /* 0x0000000000680947 */ /* 0x000fea0003800000 */
[----:B------:R-:W-:-:S05]  /*0470*/  IMAD.MOV.U32 R4, RZ, RZ, 0x40d00000 ;  /* 0x40d00000ff047424 */ /* 0x000fca00078e00ff */
[----:B------:R-:W-:-:S04]  /*0480*/  VIADDMNMX R7, R7, -R4, 0xb9600000, !PT ;  /* 0xb960000007077446 */ /* 0x000fc80007800904 */
[----:B------:R-:W-:-:S04]  /*0490*/  VIMNMX R4, PT, PT, R7, 0x46a00000, PT ;  /* 0x46a0000007047848 */ /* 0x000fc80003fe0100 */
[----:B------:R-:W-:Y:S01]  /*04a0*/  IADD3 R7, PT, PT, -R13, R4, RZ ;  /* 0x000000040d077210 */ /* 0x000fe20007ffe1ff */
[----:B------:R-:W-:-:S04]  /*04b0*/  IMAD.MOV.U32 R4, RZ, RZ, RZ ;  /* 0x000000ffff047224 */ /* 0x000fc800078e00ff */
[----:B------:R-:W-:-:S06]  /*04c0*/  VIADD R5, R7, 0x7fe00000 ;  /* 0x7fe0000007057836 */ /* 0x000fcc0000000000 */
[----:B------:R-:W-:-:S10]  /*04d0*/  DMUL R12, R10, R4 ;  /* 0x000000040a0c7228 */ /* 0x000fd40000000000 */
[----:B------:R-:W-:-:S13]  /*04e0*/  FSETP.GTU.AND P0, PT, |R13|, 1.469367938527859385e-39, PT ;  /* 0x001000000d00780b */ /* 0x000fda0003f0c200 */
[----:B------:R-:W-:Y:S05]  /*04f0*/  @P0 BRA `(.L_x_18) ;  /* 0x0000000000880947 */ /* 0x000fea0003800000 */
[----:B------:R-:W-:Y:S01]  /*0500*/  DFMA R2, R10, -R2, R8 ;  /* 0x800000020a02722b */ /* 0x000fe20000000008 */
[----:B------:R-:W-:-:S09]  /*0510*/  IMAD.MOV.U32 R4, RZ, RZ, RZ ;  /* 0x000000ffff047224 */ /* 0x000fd200078e00ff */
[C---:B------:R-:W-:Y:S02]  /*0520*/  FSETP.NEU.AND P0, PT, R3.reuse, RZ, PT ;  /* 0x000000ff0300720b */ /* 0x040fe40003f0d000 */
[----:B------:R-:W-:-:S04]  /*0530*/  LOP3.LUT R2, R3, 0x40dfffc0, RZ, 0x3c, !PT ;  /* 0x40dfffc003027812 */ /* 0x000fc800078e3cff */
[----:B------:R-:W-:-:S04]  /*0540*/  LOP3.LUT R9, R2, 0x80000000, RZ, 0xc0, !PT ;  /* 0x8000000002097812 */ /* 0x000fc800078ec0ff */
[----:B------:R-:W-:-:S03]  /*0550*/  LOP3.LUT R5, R9, R5, RZ, 0xfc, !PT ;  /* 0x0000000509057212 */ /* 0x000fc600078efcff */
[----:B------:R-:W-:Y:S05]  /*0560*/  @!P0 BRA `(.L_x_18) ;  /* 0x00000000006c8947 */ /* 0x000fea0003800000 */
[----:B------:R-:W-:Y:S01]  /*0570*/  IMAD.MOV R3, RZ, RZ, -R7 ;  /* 0x000000ffff037224 */ /* 0x000fe200078e0a07 */
[----:B------:R-:W-:Y:S01]  /*0580*/  DMUL.RP R4, R10, R4 ;  /* 0x000000040a047228 */ /* 0x000fe20000008000 */
[----:B------:R-:W-:Y:S01]  /*0590*/  IMAD.MOV.U32 R2, RZ, RZ, RZ ;  /* 0x000000ffff027224 */ /* 0x000fe200078e00ff */
[----:B------:R-:W-:-:S05]  /*05a0*/  IADD3 R7, PT, PT, -R7, -0x43300000, RZ ;  /* 0xbcd0000007077810 */ /* 0x000fca0007ffe1ff */
[----:B------:R-:W-:-:S03]  /*05b0*/  DFMA R2, R12, -R2, R10 ;  /* 0x800000020c02722b */ /* 0x000fc6000000000a */
[----:B------:R-:W-:-:S07]  /*05c0*/  LOP3.LUT R9, R5, R9, RZ, 0x3c, !PT ;  /* 0x0000000905097212 */ /* 0x000fce00078e3cff */
[----:B------:R-:W-:-:S04]  /*05d0*/  FSETP.NEU.AND P0, PT, |R3|, R7, PT ;  /* 0x000000070300720b */ /* 0x000fc80003f0d200 */
[----:B------:R-:W-:Y:S02]  /*05e0*/  FSEL R12, R4, R12, !P0 ;  /* 0x0000000c040c7208 */ /* 0x000fe40004000000 */
[----:B------:R-:W-:Y:S01]  /*05f0*/  FSEL R13, R9, R13, !P0 ;  /* 0x0000000d090d7208 */ /* 0x000fe20004000000 */
[----:B------:R-:W-:Y:S06]  /*0600*/  BRA `(.L_x_18) ;  /* 0x0000000000447947 */ /* 0x000fec0003800000 */
.L_x_17:
[----:B------:R-:W-:-:S14]  /*0610*/  DSETP.NAN.AND P0, PT, R4, R4, PT ;  /* 0x000000040400722a */ /* 0x000fdc0003f08000 */
[----:B------:R-:W-:Y:S05]  /*0620*/  @P0 BRA `(.L_x_19) ;  /* 0x0000000000340947 */ /* 0x000fea0003800000 */
[----:B------:R-:W-:Y:S01]  /*0630*/  ISETP.NE.AND P0, PT, R18, R19, PT ;  /* 0x000000131200720c */ /* 0x000fe20003f05270 */
[----:B------:R-:W-:Y:S02]  /*0640*/  IMAD.MOV.U32 R12, RZ, RZ, 0x0 ;  /* 0x00000000ff0c7424 */ /* 0x000fe400078e00ff */
[----:B------:R-:W-:-:S10]  /*0650*/  IMAD.MOV.U32 R13, RZ, RZ, -0x80000 ;  /* 0xfff80000ff0d7424 */ /* 0x000fd400078e00ff */
[----:B------:R-:W-:Y:S05]  /*0660*/  @!P0 BRA `(.L_x_18) ;  /* 0x00000000002c8947 */ /* 0x000fea0003800000 */
[----:B------:R-:W-:Y:S02]  /*0670*/  ISETP.NE.AND P0, PT, R18, 0x7ff00000, PT ;  /* 0x7ff000001200780c */ /* 0x000fe40003f05270 */
[----:B------:R-:W-:Y:S02]  /*0680*/  LOP3.LUT R4, R5, 0x40dfffc0, RZ, 0x3c, !PT ;  /* 0x40dfffc005047812 */ /* 0x000fe400078e3cff */
[----:B------:R-:W-:Y:S02]  /*0690*/  ISETP.EQ.OR P0, PT, R19, RZ, !P0 ;  /* 0x000000ff1300720c */ /* 0x000fe40004702670 */
[----:B------:R-:W-:-:S11]  /*06a0*/  LOP3.LUT R13, R4, 0x80000000, RZ, 0xc0, !PT ;  /* 0x80000000040d7812 */ /* 0x000fd600078ec0ff */
[----:B------:R-:W-:Y:S02]  /*06b0*/  @P0 LOP3.LUT R2, R13, 0x7ff00000, RZ, 0xfc, !PT ;  /* 0x7ff000000d020812 */ /* 0x000fe400078efcff */
[----:B------:R-:W-:Y:S01]  /*06c0*/  @!P0 MOV R12, RZ ;  /* 0x000000ff000c8202 */ /* 0x000fe20000000f00 */
[----:B------:R-:W-:Y:S02]  /*06d0*/  @P0 IMAD.MOV.U32 R12, RZ, RZ, RZ ;  /* 0x000000ffff0c0224 */ /* 0x000fe400078e00ff */
[----:B------:R-:W-:Y:S01]  /*06e0*/  @P0 IMAD.MOV.U32 R13, RZ, RZ, R2 ;  /* 0x000000ffff0d0224 */ /* 0x000fe200078e0002 */
[----:B------:R-:W-:Y:S06]  /*06f0*/  BRA `(.L_x_18) ;  /* 0x0000000000087947 */ /* 0x000fec0003800000 */
.L_x_19:
[----:B------:R-:W-:Y:S01]  /*0700*/  LOP3.LUT R13, R5, 0x80000, RZ, 0xfc, !PT ;  /* 0x00080000050d7812 */ /* 0x000fe200078efcff */
[----:B------:R-:W-:-:S07]  /*0710*/  IMAD.MOV.U32 R12, RZ, RZ, R4 ;  /* 0x000000ffff0c7224 */ /* 0x000fce00078e0004 */
.L_x_18:
[----:B------:R-:W-:Y:S05]  /*0720*/  BSYNC.RECONVERGENT B1 ;  /* 0x0000000000017941 */ /* 0x000fea0003800200 */
.L_x_16:
[----:B------:R-:W-:Y:S02]  /*0730*/  IMAD.MOV.U32 R7, RZ, RZ, 0x0 ;  /* 0x00000000ff077424 */ /* 0x000fe400078e00ff */
[----:B------:R-:W-:Y:S02]  /*0740*/  IMAD.MOV.U32 R2, RZ, RZ, R12 ;  /* 0x000000ffff027224 */ /* 0x000fe400078e000c */
[----:B------:R-:W-:Y:S01]  /*0750*/  IMAD.MOV.U32 R3, RZ, RZ, R13 ;  /* 0x000000ffff037224 */ /* 0x000fe200078e000d */
[----:B------:R-:W-:Y:S06]  /*0760*/  RET.REL.NODEC R6 `(_Z15convertToDoublePsPdii) ;  /* 0xfffffff806247950 */ /* 0x000fec0003c3ffff */
.L_x_20:
        /* <DEDUP_REMOVED lines=9> */
.L_x_23:


//--------------------- .nv.shared.reserved.0     --------------------------
	.section	.nv.shared.reserved.0,"aw",@nobits
	.weak		__nv_reservedSMEM_offset_0_alias
	.size		__nv_reservedSMEM_offset_0_alias, 0, 64
	.other		__nv_reservedSMEM_offset_0_alias,@"STO_CUDA_RESERVED_SHARED STV_DEFAULT"
__nv_reservedSMEM_offset_0_alias:
	.zero		0
	.zero		64


//--------------------- .nv.constant0._Z18calculateAmplitudeP7double2Pdi --------------------------
	.section	.nv.constant0._Z18calculateAmplitudeP7double2Pdi,"a",@progbits
	.sectionflags	@""
	.align	4
.nv.constant0._Z18calculateAmplitudeP7double2Pdi:
	.zero		916


//--------------------- .nv.constant0._Z15convertToDoublePsPdii --------------------------
	.section	.nv.constant0._Z15convertToDoublePsPdii,"a",@progbits
	.sectionflags	@""
	.align	4
.nv.constant0._Z15convertToDoublePsPdii:
	.zero		920


//--------------------- SYMBOLS --------------------------

	.type		.nv.reservedSmem.offset0,@object
	.size		.nv.reservedSmem.offset0,0x4
